	.headerflags	@"EF_CUDA_TEXMODE_UNIFIED EF_CUDA_64BIT_ADDRESS EF_CUDA_SM90 EF_CUDA_VIRTUAL_SM(EF_CUDA_SM90)"
	.elftype	@"ET_EXEC"


//--------------------- .nv.info                  --------------------------
	.section	.nv.info,"",@"SHT_CUDA_INFO"
	.align	4


	//----- nvinfo : EIATTR_REGCOUNT
	.align		4
        /*0000*/ 	.byte	0x04, 0x2f
        /*0002*/ 	.short	(.L_1 - .L_0)
	.align		4
.L_0:
        /*0004*/ 	.word	index@(vec_add)
        /*0008*/ 	.word	0x0000000c


	//----- nvinfo : EIATTR_FRAME_SIZE
	.align		4
.L_1:
        /*000c*/ 	.byte	0x04, 0x11
        /*000e*/ 	.short	(.L_3 - .L_2)
	.align		4
.L_2:
        /*0010*/ 	.word	index@(vec_add)
        /*0014*/ 	.word	0x00000000


	//----- nvinfo : EIATTR_MIN_STACK_SIZE
	.align		4
.L_3:
        /*0018*/ 	.byte	0x04, 0x12
        /*001a*/ 	.short	(.L_5 - .L_4)
	.align		4
.L_4:
        /*001c*/ 	.word	index@(vec_add)
        /*0020*/ 	.word	0x00000000
.L_5:


//--------------------- .nv.info.vec_add          --------------------------
	.section	.nv.info.vec_add,"",@"SHT_CUDA_INFO"
	.sectionflags	@""
	.align	4


	//----- nvinfo : EIATTR_CUDA_API_VERSION
	.align		4
        /*0000*/ 	.byte	0x04, 0x37
        /*0002*/ 	.short	(.L_7 - .L_6)
.L_6:
        /*0004*/ 	.word	0x00000080


	//----- nvinfo : EIATTR_KPARAM_INFO
	.align		4
.L_7:
        /*0008*/ 	.byte	0x04, 0x17
        /*000a*/ 	.short	(.L_9 - .L_8)
.L_8:
        /*000c*/ 	.word	0x00000000
        /*0010*/ 	.short	0x0003
        /*0012*/ 	.short	0x0018
        /*0014*/ 	.byte	0x00, 0xf0, 0x11, 0x00


	//----- nvinfo : EIATTR_KPARAM_INFO
	.align		4
.L_9:
        /*0018*/ 	.byte	0x04, 0x17
        /*001a*/ 	.short	(.L_11 - .L_10)
.L_10:
        /*001c*/ 	.word	0x00000000
        /*0020*/ 	.short	0x0002
        /*0022*/ 	.short	0x0010
        /*0024*/ 	.byte	0x00, 0xf0, 0x21, 0x00


	//----- nvinfo : EIATTR_KPARAM_INFO
	.align		4
.L_11:
        /*0028*/ 	.byte	0x04, 0x17
        /*002a*/ 	.short	(.L_13 - .L_12)
.L_12:
        /*002c*/ 	.word	0x00000000
        /*0030*/ 	.short	0x0001
        /*0032*/ 	.short	0x0008
        /*0034*/ 	.byte	0x00, 0xf0, 0x21, 0x00


	//----- nvinfo : EIATTR_KPARAM_INFO
	.align		4
.L_13:
        /*0038*/ 	.byte	0x04, 0x17
        /*003a*/ 	.short	(.L_15 - .L_14)
.L_14:
        /*003c*/ 	.word	0x00000000
        /*0040*/ 	.short	0x0000
        /*0042*/ 	.short	0x0000
        /*0044*/ 	.byte	0x00, 0xf0, 0x21, 0x00


	//----- nvinfo : EIATTR_SPARSE_MMA_MASK
	.align		4
.L_15:
        /*0048*/ 	.byte	0x03, 0x50
        /*004a*/ 	.short	0x0000


	//----- nvinfo : EIATTR_MAXREG_COUNT
	.align		4
        /*004c*/ 	.byte	0x03, 0x1b
        /*004e*/ 	.short	0x00ff


	//----- nvinfo : EIATTR_EXIT_INSTR_OFFSETS
	.align		4
        /*0050*/ 	.byte	0x04, 0x1c
        /*0052*/ 	.short	(.L_17 - .L_16)


	//   ....[0]....
.L_16:
        /*0054*/ 	.word	0x00000070


	//   ....[1]....
        /*0058*/ 	.word	0x00000130


	//----- nvinfo : EIATTR_CBANK_PARAM_SIZE
	.align		4
.L_17:
        /*005c*/ 	.byte	0x03, 0x19
        /*005e*/ 	.short	0x001c


	//----- nvinfo : EIATTR_PARAM_CBANK
	.align		4
        /*0060*/ 	.byte	0x04, 0x0a
        /*0062*/ 	.short	(.L_19 - .L_18)
	.align		4
.L_18:
        /*0064*/ 	.word	index@(.nv.constant0.vec_add)
        /*0068*/ 	.short	0x0210
        /*006a*/ 	.short	0x001c


	//----- nvinfo : EIATTR_SW_WAR
	.align		4
.L_19:
        /*006c*/ 	.byte	0x04, 0x36
        /*006e*/ 	.short	(.L_21 - .L_20)
.L_20:
        /*0070*/ 	.word	0x00000008
.L_21:


//--------------------- .nv.callgraph             --------------------------
	.section	.nv.callgraph,"",@"SHT_CUDA_CALLGRAPH"
	.align	4
	.sectionentsize	8
	.align		4
        /*0000*/ 	.word	0x00000000
	.align		4
        /*0004*/ 	.word	0xffffffff
	.align		4
        /*0008*/ 	.word	0x00000000
	.align		4
        /*000c*/ 	.word	0xfffffffe
	.align		4
        /*0010*/ 	.word	0x00000000
	.align		4
        /*0014*/ 	.word	0xfffffffd
	.align		4
        /*0018*/ 	.word	0x00000000
	.align		4
        /*001c*/ 	.word	0xfffffffc


//--------------------- .text.vec_add             --------------------------
	.section	.text.vec_add,"ax",@progbits
	.align	128
        .global         vec_add
        .type           vec_add,@function
        .size           vec_add,(.L_x_1 - vec_add)
        .other          vec_add,@"STO_CUDA_ENTRY STV_DEFAULT"
vec_add:
.text.vec_add:
[----:B------:R-:W0:Y:S01]  /*0000*/  LDC R1, c[0x0][0x28] ;  /* 0x00000a00ff017b82 */ /* 0x000e220000000800 */
[----:B------:R-:W1:Y:S07]  /*0010*/  S2R R0, SR_TID.X ;  /* 0x0000000000007919 */ /* 0x000e6e0000002100 */
[----:B------:R-:W1:Y:S08]  /*0020*/  S2UR UR4, SR_CTAID.X ;  /* 0x00000000000479c3 */ /* 0x000e700000002500 */
[----:B------:R-:W1:Y:S02]  /*0030*/  LDC R9, c[0x0][RZ] ;  /* 0x00000000ff097b82 */ /* 0x000e640000000800 */
[----:B-1----:R-:W-:Y:S01]  /*0040*/  IMAD R9, R9, UR4, R0 ;  /* 0x0000000409097c24 */ /* 0x002fe2000f8e0200 */
[----:B------:R-:W-:-:S04]  /*0050*/  ULDC UR4, c[0x0][0x228] ;  /* 0x00008a0000047ab9 */ /* 0x000fc80000000800 */
[----:B------:R-:W-:-:S13]  /*0060*/  ISETP.GE.AND P0, PT, R9, UR4, PT ;  /* 0x0000000409007c0c */ /* 0x000fda000bf06270 */
[----:B0-----:R-:W-:Y:S05]  /*0070*/  @P0 EXIT ;  /* 0x000000000000094d */ /* 0x001fea0003800000 */
[----:B------:R-:W0:Y:S01]  /*0080*/  LDC.64 R2, c[0x0][0x210] ;  /* 0x00008400ff027b82 */ /* 0x000e220000000a00 */
[----:B------:R-:W-:-:S07]  /*0090*/  ULDC.64 UR4, c[0x0][0x208] ;  /* 0x0000820000047ab9 */ /* 0x000fce0000000a00 */
[----:B------:R-:W1:Y:S08]  /*00a0*/  LDC.64 R4, c[0x0][0x218] ;  /* 0x00008600ff047b82 */ /* 0x000e700000000a00 */
[----:B------:R-:W2:Y:S01]  /*00b0*/  LDC.64 R6, c[0x0][0x220] ;  /* 0x00008800ff067b82 */ /* 0x000ea20000000a00 */
[----:B0-----:R-:W-:-:S06]  /*00c0*/  IMAD.WIDE R2, R9, 0x4, R2 ;  /* 0x0000000409027825 */ /* 0x001fcc00078e0202 */
[----:B------:R-:W3:Y:S01]  /*00d0*/  LDG.E.CONSTANT R3, desc[UR4][R2.64] ;  /* 0x0000000402037981 */ /* 0x000ee2000c1e9900 */
[----:B-1----:R-:W-:-:S06]  /*00e0*/  IMAD.WIDE R4, R9, 0x4, R4 ;  /* 0x0000000409047825 */ /* 0x002fcc00078e0204 */
[----:B------:R-:W3:Y:S01]  /*00f0*/  LDG.E.CONSTANT R4, desc[UR4][R4.64] ;  /* 0x0000000404047981 */ /* 0x000ee2000c1e9900 */
[----:B--2---:R-:W-:-:S04]  /*0100*/  IMAD.WIDE R6, R9, 0x4, R6 ;  /* 0x0000000409067825 */ /* 0x004fc800078e0206 */
[----:B---3--:R-:W-:-:S05]  /*0110*/  FADD R9, R4, R3 ;  /* 0x0000000304097221 */ /* 0x008fca0000000000 */
[----:B------:R-:W-:Y:S01]  /*0120*/  STG.E desc[UR4][R6.64], R9 ;  /* 0x0000000906007986 */ /* 0x000fe2000c101904 */
[----:B------:R-:W-:Y:S05]  /*0130*/  EXIT ;  /* 0x000000000000794d */ /* 0x000fea0003800000 */
.L_x_0:
[----:B------:R-:W-:-:S00]  /*0140*/  BRA `(.L_x_0) ;  /* 0xfffffffc00fc7947 */ /* 0x000fc0000383ffff */
[----:B------:R-:W-:-:S00]  /*0150*/  NOP ;  /* 0x0000000000007918 */ /* 0x000fc00000000000 */
        /* <DEDUP_REMOVED lines=10> */
.L_x_1:


//--------------------- .nv.shared.reserved.0     --------------------------
	.section	.nv.shared.reserved.0,"aw",@nobits
	.weak		__nv_reservedSMEM_offset_0_alias
	.size		__nv_reservedSMEM_offset_0_alias, 0, 0
	.other		__nv_reservedSMEM_offset_0_alias,@"STO_CUDA_RESERVED_SHARED STV_DEFAULT"
__nv_reservedSMEM_offset_0_alias:
	.zero		0


//--------------------- .nv.constant0.vec_add     --------------------------
	.section	.nv.constant0.vec_add,"a",@progbits
	.sectionflags	@""
	.align	4
.nv.constant0.vec_add:
	.zero		556


//--------------------- SYMBOLS --------------------------

	.type		.nv.reservedSmem.offset0,@object
	.size		.nv.reservedSmem.offset0,0x4
